//
// Generated by NVIDIA NVVM Compiler
//
// Compiler Build ID: CL-36424714
// Cuda compilation tools, release 13.0, V13.0.88
// Based on NVVM 20.0.0
//

.version 9.0
.target sm_100
.address_size 64

	// .globl	_Z8mykernelPfS_S_

.visible .entry _Z8mykernelPfS_S_(
	.param .u64 .ptr .align 1 _Z8mykernelPfS_S__param_0,
	.param .u64 .ptr .align 1 _Z8mykernelPfS_S__param_1,
	.param .u64 .ptr .align 1 _Z8mykernelPfS_S__param_2
)
{
	.reg .b32 	%r<5>;
	.reg .b32 	%f<4>;
	.reg .b64 	%rd<11>;

	ld.param.u64 	%rd1, [_Z8mykernelPfS_S__param_0];
	ld.param.u64 	%rd2, [_Z8mykernelPfS_S__param_1];
	ld.param.u64 	%rd3, [_Z8mykernelPfS_S__param_2];
	cvta.to.global.u64 	%rd4, %rd3;
	cvta.to.global.u64 	%rd5, %rd2;
	cvta.to.global.u64 	%rd6, %rd1;
	mov.u32 	%r1, %ctaid.x;
	shl.b32 	%r2, %r1, 6;
	mov.u32 	%r3, %tid.x;
	add.s32 	%r4, %r2, %r3;
	mul.wide.s32 	%rd7, %r4, 4;
	add.s64 	%rd8, %rd6, %rd7;
	ld.global.f32 	%f1, [%rd8];
	add.s64 	%rd9, %rd5, %rd7;
	ld.global.f32 	%f2, [%rd9];
	add.f32 	%f3, %f1, %f2;
	add.s64 	%rd10, %rd4, %rd7;
	st.global.f32 	[%rd10], %f3;
	ret;

}


// ===== COMPILED SASS (sm_100) =====

	.target	sm_100

	.elftype	@"ET_EXEC"


//--------------------- .note.nv.tkinfo           --------------------------
	.section	.note.nv.tkinfo,"",@"SHT_NOTE"
	.sectionflags	@"SHF_NOTE_NV_TKINFO"
	.tkinfo
        /*0018*/ 	.word	0x00000002
        /*0030*/ 	.string	""
        /*0030*/ 	.string	"ptxas"
        /*0030*/ 	.string	"Cuda compilation tools, release 13.0, V13.0.88"
        /*0030*/ 	.string	"Build cuda_13.0.r13.0/compiler.36424714_0"
        /*0030*/ 	.string	"-arch sm_100 -m 64 "



//--------------------- .note.nv.cuinfo           --------------------------
	.section	.note.nv.cuinfo,"",@"SHT_NOTE"
	.sectionflags	@"SHF_NOTE_NV_CUINFO"
        /*0018*/ 	.short	0x0002
        /*001a*/ 	.short	0x0064
        /*001c*/ 	.short	0x0082
	.zero		2


//--------------------- .nv.info                  --------------------------
	.section	.nv.info,"",@"SHT_CUDA_INFO"
	.align	4


	//----- nvinfo : EIATTR_REGCOUNT
	.align		4
        /*0000*/ 	.byte	0x04, 0x2f
        /*0002*/ 	.short	(.L_1 - .L_0)
	.align		4
.L_0:
        /*0004*/ 	.word	index@(_Z8mykernelPfS_S_)
        /*0008*/ 	.word	0x0000000c


	//----- nvinfo : EIATTR_FRAME_SIZE
	.align		4
.L_1:
        /*000c*/ 	.byte	0x04, 0x11
        /*000e*/ 	.short	(.L_3 - .L_2)
	.align		4
.L_2:
        /*0010*/ 	.word	index@(_Z8mykernelPfS_S_)
        /*0014*/ 	.word	0x00000000


	//----- nvinfo : EIATTR_MIN_STACK_SIZE
	.align		4
.L_3:
        /*0018*/ 	.byte	0x04, 0x12
        /*001a*/ 	.short	(.L_5 - .L_4)
	.align		4
.L_4:
        /*001c*/ 	.word	index@(_Z8mykernelPfS_S_)
        /*0020*/ 	.word	0x00000000
.L_5:


//--------------------- .nv.compat                --------------------------
	.section	.nv.compat,"",@"SHT_CUDA_COMPAT_INFO"
	.align	4
        /*0000*/ 	.byte	0x02, 0x09, 0x00, 0x00, 0x02, 0x02, 0x01, 0x00, 0x02, 0x05, 0x05, 0x00, 0x03, 0x07, 0x01, 0x01
        /*0010*/ 	.byte	0x02, 0x03, 0x00, 0x00, 0x02, 0x06, 0x01, 0x00, 0x04, 0x0b, 0x08, 0x00, 0x09, 0x00, 0x00, 0x00
        /*0020*/ 	.byte	0x00, 0x00, 0x00, 0x00


//--------------------- .nv.info._Z8mykernelPfS_S_ --------------------------
	.section	.nv.info._Z8mykernelPfS_S_,"",@"SHT_CUDA_INFO"
	.sectionflags	@""
	.align	4


	//----- nvinfo : EIATTR_CUDA_API_VERSION
	.align		4
        /*0000*/ 	.byte	0x04, 0x37
        /*0002*/ 	.short	(.L_7 - .L_6)
.L_6:
        /*0004*/ 	.word	0x00000082


	//----- nvinfo : EIATTR_KPARAM_INFO
	.align		4
.L_7:
        /*0008*/ 	.byte	0x04, 0x17
        /*000a*/ 	.short	(.L_9 - .L_8)
.L_8:
        /*000c*/ 	.word	0x00000000
        /*0010*/ 	.short	0x0002
        /*0012*/ 	.short	0x0010
        /*0014*/ 	.byte	0x00, 0xf5, 0x21, 0x00


	//----- nvinfo : EIATTR_KPARAM_INFO
	.align		4
.L_9:
        /*0018*/ 	.byte	0x04, 0x17
        /*001a*/ 	.short	(.L_11 - .L_10)
.L_10:
        /*001c*/ 	.word	0x00000000
        /*0020*/ 	.short	0x0001
        /*0022*/ 	.short	0x0008
        /*0024*/ 	.byte	0x00, 0xf5, 0x21, 0x00


	//----- nvinfo : EIATTR_KPARAM_INFO
	.align		4
.L_11:
        /*0028*/ 	.byte	0x04, 0x17
        /*002a*/ 	.short	(.L_13 - .L_12)
.L_12:
        /*002c*/ 	.word	0x00000000
        /*0030*/ 	.short	0x0000
        /*0032*/ 	.short	0x0000
        /*0034*/ 	.byte	0x00, 0xf5, 0x21, 0x00


	//----- nvinfo : EIATTR_SPARSE_MMA_MASK
	.align		4
.L_13:
        /*0038*/ 	.byte	0x03, 0x50
        /*003a*/ 	.short	0x0000


	//----- nvinfo : EIATTR_MAXREG_COUNT
	.align		4
        /*003c*/ 	.byte	0x03, 0x1b
        /*003e*/ 	.short	0x00ff


	//----- nvinfo : EIATTR_MERCURY_ISA_VERSION
	.align		4
        /*0040*/ 	.byte	0x03, 0x5f
        /*0042*/ 	.short	0x0101


	//----- nvinfo : EIATTR_VRC_CTA_INIT_COUNT
	.align		4
        /*0044*/ 	.byte	0x02, 0x4a
	.zero		1
	.zero		1


	//----- nvinfo : EIATTR_EXIT_INSTR_OFFSETS
	.align		4
        /*0048*/ 	.byte	0x04, 0x1c
        /*004a*/ 	.short	(.L_15 - .L_14)


	//   ....[0]....
.L_14:
        /*004c*/ 	.word	0x000000f0


	//----- nvinfo : EIATTR_CBANK_PARAM_SIZE
	.align		4
.L_15:
        /*0050*/ 	.byte	0x03, 0x19
        /*0052*/ 	.short	0x0018


	//----- nvinfo : EIATTR_PARAM_CBANK
	.align		4
        /*0054*/ 	.byte	0x04, 0x0a
        /*0056*/ 	.short	(.L_17 - .L_16)
	.align		4
.L_16:
        /*0058*/ 	.word	index@(.nv.constant0._Z8mykernelPfS_S_)
        /*005c*/ 	.short	0x0380
        /*005e*/ 	.short	0x0018


	//----- nvinfo : EIATTR_SW_WAR
	.align		4
.L_17:
        /*0060*/ 	.byte	0x04, 0x36
        /*0062*/ 	.short	(.L_19 - .L_18)
.L_18:
        /*0064*/ 	.word	0x00000008
.L_19:


//--------------------- .nv.callgraph             --------------------------
	.section	.nv.callgraph,"",@"SHT_CUDA_CALLGRAPH"
	.align	4
	.sectionentsize	8
	.align		4
        /*0000*/ 	.word	0x00000000
	.align		4
        /*0004*/ 	.word	0xffffffff
	.align		4
        /*0008*/ 	.word	0x00000000
	.align		4
        /*000c*/ 	.word	0xfffffffe
	.align		4
        /*0010*/ 	.word	0x00000000
	.align		4
        /*0014*/ 	.word	0xfffffffd
	.align		4
        /*0018*/ 	.word	0x00000000
	.align		4
        /*001c*/ 	.word	0xfffffffc


//--------------------- .text._Z8mykernelPfS_S_   --------------------------
	.section	.text._Z8mykernelPfS_S_,"ax",@progbits
	.align	128
        .global         _Z8mykernelPfS_S_
        .type           _Z8mykernelPfS_S_,@function
        .size           _Z8mykernelPfS_S_,(.L_x_1 - _Z8mykernelPfS_S_)
        .other          _Z8mykernelPfS_S_,@"STO_CUDA_ENTRY STV_DEFAULT"
_Z8mykernelPfS_S_:
.text._Z8mykernelPfS_S_:
[----:B------:R-:W-:Y:S01]  /*0000*/  LDC R1, c[0x0][0x37c] ;  /* 0x0000df00ff017b82 */ /* 0x000fe20000000800 */
[----:B------:R-:W0:Y:S07]  /*0010*/  S2R R9, SR_CTAID.X ;  /* 0x0000000000097919 */ /* 0x000e2e0000002500 */
[----:B------:R-:W1:Y:S01]  /*0020*/  LDC.64 R2, c[0x0][0x380] ;  /* 0x0000e000ff027b82 */ /* 0x000e620000000a00 */
[----:B------:R-:W2:Y:S01]  /*0030*/  LDCU.64 UR4, c[0x0][0x358] ;  /* 0x00006b00ff0477ac */ /* 0x000ea20008000a00 */
[----:B------:R-:W0:Y:S06]  /*0040*/  S2R R0, SR_TID.X ;  /* 0x0000000000007919 */ /* 0x000e2c0000002100 */
[----:B------:R-:W3:Y:S08]  /*0050*/  LDC.64 R4, c[0x0][0x388] ;  /* 0x0000e200ff047b82 */ /* 0x000ef00000000a00 */
[----:B------:R-:W4:Y:S01]  /*0060*/  LDC.64 R6, c[0x0][0x390] ;  /* 0x0000e400ff067b82 */ /* 0x000f220000000a00 */
[----:B0-----:R-:W-:-:S05]  /*0070*/  LEA R9, R9, R0, 0x6 ;  /* 0x0000000009097211 */ /* 0x001fca00078e30ff */
[----:B-1----:R-:W-:-:S04]  /*0080*/  IMAD.WIDE R2, R9, 0x4, R2 ;  /* 0x0000000409027825 */ /* 0x002fc800078e0202 */
[C---:B---3--:R-:W-:Y:S02]  /*0090*/  IMAD.WIDE R4, R9.reuse, 0x4, R4 ;  /* 0x0000000409047825 */ /* 0x048fe400078e0204 */
[----:B--2---:R-:W2:Y:S04]  /*00a0*/  LDG.E R2, desc[UR4][R2.64] ;  /* 0x0000000402027981 */ /* 0x004ea8000c1e1900 */
[----:B------:R-:W2:Y:S01]  /*00b0*/  LDG.E R5, desc[UR4][R4.64] ;  /* 0x0000000404057981 */ /* 0x000ea2000c1e1900 */
[----:B----4-:R-:W-:-:S04]  /*00c0*/  IMAD.WIDE R6, R9, 0x4, R6 ;  /* 0x0000000409067825 */ /* 0x010fc800078e0206 */
[----:B--2---:R-:W-:-:S05]  /*00d0*/  FADD R9, R2, R5 ;  /* 0x0000000502097221 */ /* 0x004fca0000000000 */
[----:B------:R-:W-:Y:S01]  /*00e0*/  STG.E desc[UR4][R6.64], R9 ;  /* 0x0000000906007986 */ /* 0x000fe2000c101904 */
[----:B------:R-:W-:Y:S05]  /*00f0*/  EXIT ;  /* 0x000000000000794d */ /* 0x000fea0003800000 */
.L_x_0:
[----:B------:R-:W-:-:S00]  /*0100*/  BRA `(.L_x_0) ;  /* 0xfffffffc00fc7947 */ /* 0x000fc0000383ffff */
[----:B------:R-:W-:-:S00]  /*0110*/  NOP ;  /* 0x0000000000007918 */ /* 0x000fc00000000000 */
        /* <DEDUP_REMOVED lines=14> */
.L_x_1:


//--------------------- .nv.shared.reserved.0     --------------------------
	.section	.nv.shared.reserved.0,"aw",@nobits
	.weak		__nv_reservedSMEM_offset_0_alias
	.size		__nv_reservedSMEM_offset_0_alias, 0, 64
	.other		__nv_reservedSMEM_offset_0_alias,@"STO_CUDA_RESERVED_SHARED STV_DEFAULT"
__nv_reservedSMEM_offset_0_alias:
	.zero		0
	.zero		64


//--------------------- .nv.constant0._Z8mykernelPfS_S_ --------------------------
	.section	.nv.constant0._Z8mykernelPfS_S_,"a",@progbits
	.sectionflags	@""
	.align	4
.nv.constant0._Z8mykernelPfS_S_:
	.zero		920


//--------------------- SYMBOLS --------------------------

	.type		.nv.reservedSmem.offset0,@object
	.size		.nv.reservedSmem.offset0,0x4
